	.headerflags	@"EF_CUDA_TEXMODE_UNIFIED EF_CUDA_64BIT_ADDRESS EF_CUDA_ACCELERATORS EF_CUDA_SM90 EF_CUDA_VIRTUAL_SM(EF_CUDA_SM90)"
	.elftype	@"ET_EXEC"


//--------------------- .nv.info                  --------------------------
	.section	.nv.info,"",@"SHT_CUDA_INFO"
	.align	4


	//----- nvinfo : EIATTR_REGCOUNT
	.align		4
        /*0000*/ 	.byte	0x04, 0x2f
        /*0002*/ 	.short	(.L_3 - .L_2)
	.align		4
.L_2:
        /*0004*/ 	.word	index@(triton_poi_fused__native_batch_norm_legit_no_training__unsafe_index_add_relu_14)
        /*0008*/ 	.word	0x00000020


	//----- nvinfo : EIATTR_MIN_STACK_SIZE
	.align		4
.L_3:
        /*000c*/ 	.byte	0x04, 0x12
        /*000e*/ 	.short	(.L_5 - .L_4)
	.align		4
.L_4:
        /*0010*/ 	.word	index@(triton_poi_fused__native_batch_norm_legit_no_training__unsafe_index_add_relu_14)
        /*0014*/ 	.word	0x00000000


	//----- nvinfo : EIATTR_FRAME_SIZE
	.align		4
.L_5:
        /*0018*/ 	.byte	0x04, 0x11
        /*001a*/ 	.short	(.L_7 - .L_6)
	.align		4
.L_6:
        /*001c*/ 	.word	index@(triton_poi_fused__native_batch_norm_legit_no_training__unsafe_index_add_relu_14)
        /*0020*/ 	.word	0x00000000


	//----- nvinfo : EIATTR_MIN_STACK_SIZE
	.align		4
.L_7:
        /*0024*/ 	.byte	0x04, 0x12
        /*0026*/ 	.short	(.L_9 - .L_8)
	.align		4
.L_8:
        /*0028*/ 	.word	index@(triton_poi_fused__native_batch_norm_legit_no_training__unsafe_index_add_relu_14)
        /*002c*/ 	.word	0x00000000
.L_9:


//--------------------- .nv.info.triton_poi_fused__native_batch_norm_legit_no_training__unsafe_index_add_relu_14 --------------------------
	.section	.nv.info.triton_poi_fused__native_batch_norm_legit_no_training__unsafe_index_add_relu_14,"",@"SHT_CUDA_INFO"
	.sectionflags	@""
	.align	4


	//----- nvinfo : EIATTR_CUDA_API_VERSION
	.align		4
        /*0000*/ 	.byte	0x04, 0x37
        /*0002*/ 	.short	(.L_11 - .L_10)
.L_10:
        /*0004*/ 	.word	0x0000007c


	//----- nvinfo : EIATTR_KPARAM_INFO
	.align		4
.L_11:
        /*0008*/ 	.byte	0x04, 0x17
        /*000a*/ 	.short	(.L_13 - .L_12)
.L_12:
        /*000c*/ 	.word	0x00000000
        /*0010*/ 	.short	0x0014
        /*0012*/ 	.short	0x00a0
        /*0014*/ 	.byte	0x00, 0xf0, 0x11, 0x00


	//----- nvinfo : EIATTR_KPARAM_INFO
	.align		4
.L_13:
        /*0018*/ 	.byte	0x04, 0x17
        /*001a*/ 	.short	(.L_15 - .L_14)
.L_14:
        /*001c*/ 	.word	0x00000000
        /*0020*/ 	.short	0x0013
        /*0022*/ 	.short	0x0098
        /*0024*/ 	.byte	0x00, 0xf4, 0x21, 0x00


	//----- nvinfo : EIATTR_KPARAM_INFO
	.align		4
.L_15:
        /*0028*/ 	.byte	0x04, 0x17
        /*002a*/ 	.short	(.L_17 - .L_16)
.L_16:
        /*002c*/ 	.word	0x00000000
        /*0030*/ 	.short	0x0012
        /*0032*/ 	.short	0x0090
        /*0034*/ 	.byte	0x00, 0xf4, 0x21, 0x00


	//----- nvinfo : EIATTR_KPARAM_INFO
	.align		4
.L_17:
        /*0038*/ 	.byte	0x04, 0x17
        /*003a*/ 	.short	(.L_19 - .L_18)
.L_18:
        /*003c*/ 	.word	0x00000000
        /*0040*/ 	.short	0x0011
        /*0042*/ 	.short	0x0088
        /*0044*/ 	.byte	0x00, 0xf4, 0x21, 0x00


	//----- nvinfo : EIATTR_KPARAM_INFO
	.align		4
.L_19:
        /*0048*/ 	.byte	0x04, 0x17
        /*004a*/ 	.short	(.L_21 - .L_20)
.L_20:
        /*004c*/ 	.word	0x00000000
        /*0050*/ 	.short	0x0010
        /*0052*/ 	.short	0x0080
        /*0054*/ 	.byte	0x00, 0xf4, 0x21, 0x00


	//----- nvinfo : EIATTR_KPARAM_INFO
	.align		4
.L_21:
        /*0058*/ 	.byte	0x04, 0x17
        /*005a*/ 	.short	(.L_23 - .L_22)
.L_22:
        /*005c*/ 	.word	0x00000000
        /*0060*/ 	.short	0x000f
        /*0062*/ 	.short	0x0078
        /*0064*/ 	.byte	0x00, 0xf4, 0x21, 0x00


	//----- nvinfo : EIATTR_KPARAM_INFO
	.align		4
.L_23:
        /*0068*/ 	.byte	0x04, 0x17
        /*006a*/ 	.short	(.L_25 - .L_24)
.L_24:
        /*006c*/ 	.word	0x00000000
        /*0070*/ 	.short	0x000e
        /*0072*/ 	.short	0x0070
        /*0074*/ 	.byte	0x00, 0xf4, 0x21, 0x00


	//----- nvinfo : EIATTR_KPARAM_INFO
	.align		4
.L_25:
        /*0078*/ 	.byte	0x04, 0x17
        /*007a*/ 	.short	(.L_27 - .L_26)
.L_26:
        /*007c*/ 	.word	0x00000000
        /*0080*/ 	.short	0x000d
        /*0082*/ 	.short	0x0068
        /*0084*/ 	.byte	0x00, 0xf4, 0x21, 0x00


	//----- nvinfo : EIATTR_KPARAM_INFO
	.align		4
.L_27:
        /*0088*/ 	.byte	0x04, 0x17
        /*008a*/ 	.short	(.L_29 - .L_28)
.L_28:
        /*008c*/ 	.word	0x00000000
        /*0090*/ 	.short	0x000c
        /*0092*/ 	.short	0x0060
        /*0094*/ 	.byte	0x00, 0xf4, 0x21, 0x00


	//----- nvinfo : EIATTR_KPARAM_INFO
	.align		4
.L_29:
        /*0098*/ 	.byte	0x04, 0x17
        /*009a*/ 	.short	(.L_31 - .L_30)
.L_30:
        /*009c*/ 	.word	0x00000000
        /*00a0*/ 	.short	0x000b
        /*00a2*/ 	.short	0x0058
        /*00a4*/ 	.byte	0x00, 0xf4, 0x21, 0x00


	//----- nvinfo : EIATTR_KPARAM_INFO
	.align		4
.L_31:
        /*00a8*/ 	.byte	0x04, 0x17
        /*00aa*/ 	.short	(.L_33 - .L_32)
.L_32:
        /*00ac*/ 	.word	0x00000000
        /*00b0*/ 	.short	0x000a
        /*00b2*/ 	.short	0x0050
        /*00b4*/ 	.byte	0x00, 0xf4, 0x21, 0x00


	//----- nvinfo : EIATTR_KPARAM_INFO
	.align		4
.L_33:
        /*00b8*/ 	.byte	0x04, 0x17
        /*00ba*/ 	.short	(.L_35 - .L_34)
.L_34:
        /*00bc*/ 	.word	0x00000000
        /*00c0*/ 	.short	0x0009
        /*00c2*/ 	.short	0x0048
        /*00c4*/ 	.byte	0x00, 0xf4, 0x21, 0x00


	//----- nvinfo : EIATTR_KPARAM_INFO
	.align		4
.L_35:
        /*00c8*/ 	.byte	0x04, 0x17
        /*00ca*/ 	.short	(.L_37 - .L_36)
.L_36:
        /*00cc*/ 	.word	0x00000000
        /*00d0*/ 	.short	0x0008
        /*00d2*/ 	.short	0x0040
        /*00d4*/ 	.byte	0x00, 0xf4, 0x21, 0x00


	//----- nvinfo : EIATTR_KPARAM_INFO
	.align		4
.L_37:
        /*00d8*/ 	.byte	0x04, 0x17
        /*00da*/ 	.short	(.L_39 - .L_38)
.L_38:
        /*00dc*/ 	.word	0x00000000
        /*00e0*/ 	.short	0x0007
        /*00e2*/ 	.short	0x0038
        /*00e4*/ 	.byte	0x00, 0xf4, 0x21, 0x00


	//----- nvinfo : EIATTR_KPARAM_INFO
	.align		4
.L_39:
        /*00e8*/ 	.byte	0x04, 0x17
        /*00ea*/ 	.short	(.L_41 - .L_40)
.L_40:
        /*00ec*/ 	.word	0x00000000
        /*00f0*/ 	.short	0x0006
        /*00f2*/ 	.short	0x0030
        /*00f4*/ 	.byte	0x00, 0xf4, 0x21, 0x00


	//----- nvinfo : EIATTR_KPARAM_INFO
	.align		4
.L_41:
        /*00f8*/ 	.byte	0x04, 0x17
        /*00fa*/ 	.short	(.L_43 - .L_42)
.L_42:
        /*00fc*/ 	.word	0x00000000
        /*0100*/ 	.short	0x0005
        /*0102*/ 	.short	0x0028
        /*0104*/ 	.byte	0x00, 0xf4, 0x21, 0x00


	//----- nvinfo : EIATTR_KPARAM_INFO
	.align		4
.L_43:
        /*0108*/ 	.byte	0x04, 0x17
        /*010a*/ 	.short	(.L_45 - .L_44)
.L_44:
        /*010c*/ 	.word	0x00000000
        /*0110*/ 	.short	0x0004
        /*0112*/ 	.short	0x0020
        /*0114*/ 	.byte	0x00, 0xf4, 0x21, 0x00


	//----- nvinfo : EIATTR_KPARAM_INFO
	.align		4
.L_45:
        /*0118*/ 	.byte	0x04, 0x17
        /*011a*/ 	.short	(.L_47 - .L_46)
.L_46:
        /*011c*/ 	.word	0x00000000
        /*0120*/ 	.short	0x0003
        /*0122*/ 	.short	0x0018
        /*0124*/ 	.byte	0x00, 0xf4, 0x21, 0x00


	//----- nvinfo : EIATTR_KPARAM_INFO
	.align		4
.L_47:
        /*0128*/ 	.byte	0x04, 0x17
        /*012a*/ 	.short	(.L_49 - .L_48)
.L_48:
        /*012c*/ 	.word	0x00000000
        /*0130*/ 	.short	0x0002
        /*0132*/ 	.short	0x0010
        /*0134*/ 	.byte	0x00, 0xf4, 0x21, 0x00


	//----- nvinfo : EIATTR_KPARAM_INFO
	.align		4
.L_49:
        /*0138*/ 	.byte	0x04, 0x17
        /*013a*/ 	.short	(.L_51 - .L_50)
.L_50:
        /*013c*/ 	.word	0x00000000
        /*0140*/ 	.short	0x0001
        /*0142*/ 	.short	0x0008
        /*0144*/ 	.byte	0x00, 0xf4, 0x21, 0x00


	//----- nvinfo : EIATTR_KPARAM_INFO
	.align		4
.L_51:
        /*0148*/ 	.byte	0x04, 0x17
        /*014a*/ 	.short	(.L_53 - .L_52)
.L_52:
        /*014c*/ 	.word	0x00000000
        /*0150*/ 	.short	0x0000
        /*0152*/ 	.short	0x0000
        /*0154*/ 	.byte	0x00, 0xf4, 0x21, 0x00


	//----- nvinfo : EIATTR_SPARSE_MMA_MASK
	.align		4
.L_53:
        /*0158*/ 	.byte	0x03, 0x50
        /*015a*/ 	.short	0x0000


	//----- nvinfo : EIATTR_MAXREG_COUNT
	.align		4
        /*015c*/ 	.byte	0x03, 0x1b
        /*015e*/ 	.short	0x00ff


	//----- nvinfo : EIATTR_EXIT_INSTR_OFFSETS
	.align		4
        /*0160*/ 	.byte	0x04, 0x1c
        /*0162*/ 	.short	(.L_55 - .L_54)


	//   ....[0]....
.L_54:
        /*0164*/ 	.word	0x00000c10


	//----- nvinfo : EIATTR_REQNTID
	.align		4
.L_55:
        /*0168*/ 	.byte	0x04, 0x10
        /*016a*/ 	.short	(.L_57 - .L_56)
.L_56:
        /*016c*/ 	.word	0x00000080
        /*0170*/ 	.word	0x00000001
        /*0174*/ 	.word	0x00000001


	//----- nvinfo : EIATTR_CBANK_PARAM_SIZE
	.align		4
.L_57:
        /*0178*/ 	.byte	0x03, 0x19
        /*017a*/ 	.short	0x00a4


	//----- nvinfo : EIATTR_PARAM_CBANK
	.align		4
        /*017c*/ 	.byte	0x04, 0x0a
        /*017e*/ 	.short	(.L_59 - .L_58)
	.align		4
.L_58:
        /*0180*/ 	.word	index@(.nv.constant0.triton_poi_fused__native_batch_norm_legit_no_training__unsafe_index_add_relu_14)
        /*0184*/ 	.short	0x0210
        /*0186*/ 	.short	0x00a4


	//----- nvinfo : EIATTR_SW_WAR
	.align		4
.L_59:
        /*0188*/ 	.byte	0x04, 0x36
        /*018a*/ 	.short	(.L_61 - .L_60)
.L_60:
        /*018c*/ 	.word	0x00000008
.L_61:


//--------------------- .nv.callgraph             --------------------------
	.section	.nv.callgraph,"",@"SHT_CUDA_CALLGRAPH"
	.align	4
	.sectionentsize	8
	.align		4
        /*0000*/ 	.word	0x00000000
	.align		4
        /*0004*/ 	.word	0xffffffff
	.align		4
        /*0008*/ 	.word	0x00000000
	.align		4
        /*000c*/ 	.word	0xfffffffe
	.align		4
        /*0010*/ 	.word	0x00000000
	.align		4
        /*0014*/ 	.word	0xfffffffd
	.align		4
        /*0018*/ 	.word	0x00000000
	.align		4
        /*001c*/ 	.word	0xfffffffc


//--------------------- .nv.constant4             --------------------------
	.section	.nv.constant4,"a",@progbits
	.align	8
	.align		8
.nv.constant4:
        /*0000*/ 	.dword	_$_str
	.align		8
        /*0008*/ 	.dword	_$_str_$_2


//--------------------- .text.triton_poi_fused__native_batch_norm_legit_no_training__unsafe_index_add_relu_14 --------------------------
	.section	.text.triton_poi_fused__native_batch_norm_legit_no_training__unsafe_index_add_relu_14,"ax",@progbits
	.align	128
        .global         triton_poi_fused__native_batch_norm_legit_no_training__unsafe_index_add_relu_14
        .type           triton_poi_fused__native_batch_norm_legit_no_training__unsafe_index_add_relu_14,@function
        .size           triton_poi_fused__native_batch_norm_legit_no_training__unsafe_index_add_relu_14,(.L_x_1 - triton_poi_fused__native_batch_norm_legit_no_training__unsafe_index_add_relu_14)
        .other          triton_poi_fused__native_batch_norm_legit_no_training__unsafe_index_add_relu_14,@"STO_CUDA_ENTRY STV_DEFAULT"
triton_poi_fused__native_batch_norm_legit_no_training__unsafe_index_add_relu_14:
.text.triton_poi_fused__native_batch_norm_legit_no_training__unsafe_index_add_relu_14:
[----:B------:R-:W-:Y:S01]  /*0000*/  LDC R1, c[0x0][0x28] ;  /* 0x00000a00ff017b82 */ /* 0x000fe20000000800 */
[----:B------:R-:W1:Y:S07]  /*0010*/  S2R R2, SR_TID.X ;  /* 0x0000000000027919 */ /* 0x000e6e0000002100 */
[----:B------:R-:W2:Y:S01]  /*0020*/  LDC.64 R12, c[0x0][0x248] ;  /* 0x00009200ff0c7b82 */ /* 0x000ea20000000a00 */
[----:B------:R-:W-:Y:S01]  /*0030*/  ULDC.64 UR4, c[0x0][0x208] ;  /* 0x0000820000047ab9 */ /* 0x000fe20000000a00 */
[----:B------:R-:W-:Y:S01]  /*0040*/  ULDC.64 UR6, c[0x0][0x250] ;  /* 0x0000940000067ab9 */ /* 0x000fe20000000a00 */
[----:B------:R-:W3:Y:S05]  /*0050*/  S2R R0, SR_CTAID.X ;  /* 0x0000000000007919 */ /* 0x000eea0000002500 */
[----:B------:R-:W4:Y:S08]  /*0060*/  LDC.64 R6, c[0x0][0x278] ;  /* 0x00009e00ff067b82 */ /* 0x000f300000000a00 */
[----:B------:R-:W5:Y:S08]  /*0070*/  LDC.64 R20, c[0x0][0x228] ;  /* 0x00008a00ff147b82 */ /* 0x000f700000000a00 */
[----:B------:R-:W4:Y:S01]  /*0080*/  LDC.64 R24, c[0x0][0x230] ;  /* 0x00008c00ff187b82 */ /* 0x000f220000000a00 */
[----:B-1----:R-:W-:-:S07]  /*0090*/  SHF.L.U32 R2, R2, 0x1, RZ ;  /* 0x0000000102027819 */ /* 0x002fce00000006ff */
[----:B------:R-:W1:Y:S01]  /*00a0*/  LDC.64 R28, c[0x0][0x288] ;  /* 0x0000a200ff1c7b82 */ /* 0x000e620000000a00 */
[----:B------:R-:W-:-:S04]  /*00b0*/  LOP3.LUT R5, R2, 0xfe, RZ, 0xc0, !PT ;  /* 0x000000fe02057812 */ /* 0x000fc800078ec0ff */
[----:B---3--:R-:W-:-:S04]  /*00c0*/  LEA R5, R0, R5, 0x8 ;  /* 0x0000000500057211 */ /* 0x008fc800078e40ff */
[----:B------:R-:W-:-:S04]  /*00d0*/  SHF.R.S32.HI R2, RZ, 0x1f, R5 ;  /* 0x0000001fff027819 */ /* 0x000fc80000011405 */
[----:B------:R-:W-:-:S04]  /*00e0*/  LEA.HI R4, R2, R5, RZ, 0x4 ;  /* 0x0000000502047211 */ /* 0x000fc800078f20ff */
[----:B------:R-:W-:Y:S02]  /*00f0*/  SHF.R.S32.HI R2, RZ, 0x4, R4 ;  /* 0x00000004ff027819 */ /* 0x000fe40000011404 */
[----:B------:R-:W-:Y:S02]  /*0100*/  LOP3.LUT R4, R4, 0xfffffff0, RZ, 0xc0, !PT ;  /* 0xfffffff004047812 */ /* 0x000fe400078ec0ff */
[----:B------:R-:W-:-:S04]  /*0110*/  LEA.HI R3, R2, R2, RZ, 0x4 ;  /* 0x0000000202037211 */ /* 0x000fc800078f20ff */
[----:B------:R-:W-:-:S05]  /*0120*/  LOP3.LUT R3, R3, 0xfffffff0, RZ, 0xc0, !PT ;  /* 0xfffffff003037812 */ /* 0x000fca00078ec0ff */
[----:B------:R-:W-:-:S04]  /*0130*/  IMAD.IADD R19, R2, 0x1, -R3 ;  /* 0x0000000102137824 */ /* 0x000fc800078e0a03 */
[----:B--2---:R-:W-:Y:S01]  /*0140*/  IMAD.WIDE R2, R19, 0x8, R12 ;  /* 0x0000000813027825 */ /* 0x004fe200078e020c */
[----:B------:R-:W-:-:S05]  /*0150*/  IADD3 R9, R5, -R4, RZ ;  /* 0x8000000405097210 */ /* 0x000fca0007ffe0ff */
[----:B------:R-:W2:Y:S01]  /*0160*/  LDG.E.EL.64 R2, desc[UR4][R2.64] ;  /* 0x0000000402027981 */ /* 0x000ea2000c2e1b00 */
[----:B------:R-:W-:-:S06]  /*0170*/  IMAD.WIDE R12, R9, 0x8, R12 ;  /* 0x00000008090c7825 */ /* 0x000fcc00078e020c */
[----:B------:R-:W3:Y:S01]  /*0180*/  LDG.E.EL.128 R12, desc[UR4][R12.64] ;  /* 0x000000040c0c7981 */ /* 0x000ee2000c2e1d00 */
[----:B----4-:R-:W-:-:S06]  /*0190*/  IMAD.WIDE R18, R19, 0x8, R6 ;  /* 0x0000000813127825 */ /* 0x010fcc00078e0206 */
[----:B------:R-:W4:Y:S01]  /*01a0*/  LDG.E.EL.64 R18, desc[UR4][R18.64] ;  /* 0x0000000412127981 */ /* 0x000f22000c2e1b00 */
[----:B------:R-:W-:-:S06]  /*01b0*/  IMAD.WIDE R8, R9, 0x8, R6 ;  /* 0x0000000809087825 */ /* 0x000fcc00078e0206 */
[----:B------:R-:W4:Y:S01]  /*01c0*/  LDG.E.EL.128 R8, desc[UR4][R8.64] ;  /* 0x0000000408087981 */ /* 0x000f22000c2e1d00 */
[----:B------:R-:W-:-:S04]  /*01d0*/  SHF.R.S32.HI R0, RZ, 0x17, R0 ;  /* 0x00000017ff007819 */ /* 0x000fc80000011400 */
[----:B------:R-:W-:-:S04]  /*01e0*/  SGXT R0, R0, 0x1 ;  /* 0x000000010000781a */ /* 0x000fc80000000200 */
[----:B------:R-:W-:-:S04]  /*01f0*/  LEA.HI R0, R0, R5, RZ, 0x8 ;  /* 0x0000000500007211 */ /* 0x000fc800078f40ff */
[----:B------:R-:W-:-:S04]  /*0200*/  SHF.R.S32.HI R0, RZ, 0x8, R0 ;  /* 0x00000008ff007819 */ /* 0x000fc80000011400 */
[----:B------:R-:W-:-:S04]  /*0210*/  LEA.HI R17, R0, R0, RZ, 0x5 ;  /* 0x0000000000117211 */ /* 0x000fc800078f28ff */
[----:B------:R-:W-:-:S05]  /*0220*/  LOP3.LUT R17, R17, 0xffffffe0, RZ, 0xc0, !PT ;  /* 0xffffffe011117812 */ /* 0x000fca00078ec0ff */
[----:B------:R-:W-:-:S04]  /*0230*/  IMAD.IADD R27, R0, 0x1, -R17 ;  /* 0x00000001001b7824 */ /* 0x000fc800078e0a11 */
[----:B-----5:R-:W-:-:S04]  /*0240*/  IMAD.WIDE R20, R27, 0x4, R20 ;  /* 0x000000041b147825 */ /* 0x020fc800078e0214 */
[----:B0-----:R-:W-:-:S06]  /*0250*/  IMAD.WIDE R24, R27, 0x4, R24 ;  /* 0x000000041b187825 */ /* 0x001fcc00078e0218 */
[----:B------:R-:W5:Y:S01]  /*0260*/  LDG.E.EL R24, desc[UR4][R24.64] ;  /* 0x0000000418187981 */ /* 0x000f62000c2e1900 */
[----:B-1----:R-:W-:Y:S01]  /*0270*/  IMAD.WIDE R28, R27, 0x4, R28 ;  /* 0x000000041b1c7825 */ /* 0x002fe200078e021c */
[----:B--2---:R-:W-:-:S04]  /*0280*/  SHF.R.U32.HI R7, RZ, 0x1c, R3 ;  /* 0x0000001cff077819 */ /* 0x004fc80000011603 */
[----:B------:R-:W-:Y:S02]  /*0290*/  LOP3.LUT R7, R7, 0x8, RZ, 0xc0, !PT ;  /* 0x0000000807077812 */ /* 0x000fe400078ec0ff */
[----:B---3--:R-:W-:Y:S02]  /*02a0*/  SHF.R.U32.HI R22, RZ, 0x1a, R13 ;  /* 0x0000001aff167819 */ /* 0x008fe4000001160d */
[----:B------:R-:W-:Y:S02]  /*02b0*/  IADD3 R4, P0, R2, R7, RZ ;  /* 0x0000000702047210 */ /* 0x000fe40007f1e0ff */
[----:B------:R-:W0:Y:S01]  /*02c0*/  LDC.64 R6, c[0x0][0x260] ;  /* 0x00009800ff067b82 */ /* 0x000e220000000a00 */
[----:B------:R-:W-:Y:S02]  /*02d0*/  LEA R2, P1, R14, UR6, 0x2 ;  /* 0x000000060e027c11 */ /* 0x000fe4000f8210ff */
[----:B------:R-:W-:Y:S01]  /*02e0*/  IMAD.X R23, RZ, RZ, R3, P0 ;  /* 0x000000ffff177224 */ /* 0x000fe200000e0603 */
[----:B------:R-:W-:-:S02]  /*02f0*/  LEA R16, P0, R12, UR6, 0x2 ;  /* 0x000000060c107c11 */ /* 0x000fc4000f8010ff */
[----:B------:R-:W-:Y:S02]  /*0300*/  LEA.HI.X R14, R14, UR7, R15, 0x2, P1 ;  /* 0x000000070e0e7c11 */ /* 0x000fe400088f140f */
[----:B------:R-:W-:Y:S01]  /*0310*/  LEA.HI.X R3, R12, UR7, R13, 0x2, P0 ;  /* 0x000000070c037c11 */ /* 0x000fe200080f140d */
[----:B------:R-:W-:Y:S01]  /*0320*/  ULDC.64 UR6, c[0x0][0x280] ;  /* 0x0000a00000067ab9 */ /* 0x000fe20000000a00 */
[----:B------:R-:W-:Y:S02]  /*0330*/  SHF.R.U32.HI R13, RZ, 0x1a, R15 ;  /* 0x0000001aff0d7819 */ /* 0x000fe4000001160f */
[----:B------:R-:W-:Y:S02]  /*0340*/  LOP3.LUT R12, R22, 0x20, RZ, 0xc0, !PT ;  /* 0x00000020160c7812 */ /* 0x000fe400078ec0ff */
[----:B------:R-:W-:Y:S02]  /*0350*/  SHF.L.U64.HI R15, R4, 0x5, R23 ;  /* 0x00000005040f7819 */ /* 0x000fe40000010217 */
[----:B------:R-:W-:-:S02]  /*0360*/  LOP3.LUT R13, R13, 0x20, RZ, 0xc0, !PT ;  /* 0x000000200d0d7812 */ /* 0x000fc400078ec0ff */
[----:B------:R-:W-:Y:S02]  /*0370*/  SHF.L.U32 R23, R4, 0x5, RZ ;  /* 0x0000000504177819 */ /* 0x000fe400000006ff */
[----:B----4-:R-:W-:Y:S02]  /*0380*/  SHF.R.U32.HI R4, RZ, 0x1d, R19 ;  /* 0x0000001dff047819 */ /* 0x010fe40000011613 */
[C---:B------:R-:W-:Y:S02]  /*0390*/  IADD3 R16, P0, P1, R23.reuse, R16, R12 ;  /* 0x0000001017107210 */ /* 0x040fe4000791e00c */
[----:B------:R-:W-:Y:S01]  /*03a0*/  IADD3 R2, P2, P3, R23, R2, R13 ;  /* 0x0000000217027210 */ /* 0x000fe20007b5e00d */
[----:B0-----:R-:W-:Y:S01]  /*03b0*/  IMAD.WIDE R22, R27, 0x4, R6 ;  /* 0x000000041b167825 */ /* 0x001fe200078e0206 */
[----:B------:R-:W0:Y:S01]  /*03c0*/  LDC.64 R12, c[0x0][0x290] ;  /* 0x0000a400ff0c7b82 */ /* 0x000e220000000a00 */
[----:B------:R1:W2:Y:S01]  /*03d0*/  LDG.E.EL R6, desc[UR4][R20.64] ;  /* 0x0000000414067981 */ /* 0x0002a2000c2e1900 */
[----:B------:R-:W-:-:S02]  /*03e0*/  LOP3.LUT R17, R4, 0x4, RZ, 0xc0, !PT ;  /* 0x0000000404117812 */ /* 0x000fc400078ec0ff */
[----:B------:R-:W-:Y:S01]  /*03f0*/  SHF.L.U32 R7, R0, 0x6, RZ ;  /* 0x0000000600077819 */ /* 0x000fe200000006ff */
[----:B------:R3:W4:Y:S01]  /*0400*/  LDG.E.EL R22, desc[UR4][R22.64] ;  /* 0x0000000416167981 */ /* 0x000722000c2e1900 */
[----:B------:R-:W-:Y:S02]  /*0410*/  IADD3 R4, P4, R18, R17, RZ ;  /* 0x0000001112047210 */ /* 0x000fe40007f9e0ff */
[C---:B------:R-:W-:Y:S02]  /*0420*/  IADD3.X R17, R15.reuse, R3, RZ, P0, P1 ;  /* 0x000000030f117210 */ /* 0x040fe400007e24ff */
[----:B------:R-:W-:Y:S02]  /*0430*/  IADD3.X R3, R15, R14, RZ, P2, P3 ;  /* 0x0000000e0f037210 */ /* 0x000fe400017e64ff */
[----:B------:R-:W-:Y:S02]  /*0440*/  IADD3.X R19, RZ, R19, RZ, P4, !PT ;  /* 0x00000013ff137210 */ /* 0x000fe400027fe4ff */
[----:B------:R-:W-:-:S02]  /*0450*/  SHF.R.U32.HI R15, RZ, 0x1b, R9 ;  /* 0x0000001bff0f7819 */ /* 0x000fc40000011609 */
[----:B------:R-:W-:Y:S01]  /*0460*/  LEA R14, P0, R8, UR6, 0x2 ;  /* 0x00000006080e7c11 */ /* 0x000fe2000f8010ff */
[C---:B------:R-:W-:Y:S01]  /*0470*/  IMAD.SHL.U32 R18, R4.reuse, 0x10, RZ ;  /* 0x0000001004127824 */ /* 0x040fe200078e00ff */
[----:B------:R-:W-:Y:S01]  /*0480*/  SHF.L.U64.HI R4, R4, 0x4, R19 ;  /* 0x0000000404047819 */ /* 0x000fe20000010213 */
[----:B------:R-:W-:Y:S01]  /*0490*/  IMAD.WIDE R16, R7, 0x4, R16 ;  /* 0x0000000407107825 */ /* 0x000fe200078e0210 */
[----:B------:R-:W-:Y:S02]  /*04a0*/  LOP3.LUT R15, R15, 0x10, RZ, 0xc0, !PT ;  /* 0x000000100f0f7812 */ /* 0x000fe400078ec0ff */
[----:B------:R-:W-:Y:S01]  /*04b0*/  LEA.HI.X R19, R8, UR7, R9, 0x2, P0 ;  /* 0x0000000708137c11 */ /* 0x000fe200080f1409 */
[----:B------:R-:W-:Y:S01]  /*04c0*/  IMAD.WIDE R2, R7, 0x4, R2 ;  /* 0x0000000407027825 */ /* 0x000fe200078e0202 */
[----:B------:R-:W-:-:S03]  /*04d0*/  SHF.R.U32.HI R7, RZ, 0x1b, R11 ;  /* 0x0000001bff077819 */ /* 0x000fc6000001160b */
[----:B0-----:R-:W-:Y:S01]  /*04e0*/  IMAD.WIDE R8, R27, 0x4, R12 ;  /* 0x000000041b087825 */ /* 0x001fe200078e020c */
[----:B-1----:R-:W-:Y:S01]  /*04f0*/  LEA R21, P2, R10, UR6, 0x2 ;  /* 0x000000060a157c11 */ /* 0x002fe2000f8410ff */
[----:B------:R-:W0:Y:S01]  /*0500*/  LDC.64 R12, c[0x0][0x238] ;  /* 0x00008e00ff0c7b82 */ /* 0x000e220000000a00 */
[----:B------:R-:W-:Y:S01]  /*0510*/  LOP3.LUT R7, R7, 0x10, RZ, 0xc0, !PT ;  /* 0x0000001007077812 */ /* 0x000fe200078ec0ff */
[----:B------:R-:W5:Y:S01]  /*0520*/  LDG.E.EL R2, desc[UR4][R2.64] ;  /* 0x0000000402027981 */ /* 0x000f62000c2e1900 */
[----:B------:R-:W-:Y:S02]  /*0530*/  IADD3 R20, P0, P1, R18, R14, R15 ;  /* 0x0000000e12147210 */ /* 0x000fe4000791e00f */
[----:B------:R-:W-:Y:S01]  /*0540*/  LEA.HI.X R11, R10, UR7, R11, 0x2, P2 ;  /* 0x000000070a0b7c11 */ /* 0x000fe200090f140b */
[----:B------:R-:W5:Y:S02]  /*0550*/  LDG.E.EL R8, desc[UR4][R8.64] ;  /* 0x0000000408087981 */ /* 0x000f64000c2e1900 */
[----:B------:R-:W1:Y:S01]  /*0560*/  LDC.64 R14, c[0x0][0x220] ;  /* 0x00008800ff0e7b82 */ /* 0x000e620000000a00 */
[----:B------:R-:W-:-:S02]  /*0570*/  IADD3 R18, P2, P3, R18, R21, R7 ;  /* 0x0000001512127210 */ /* 0x000fc40007b5e007 */
[----:B------:R3:W5:Y:S01]  /*0580*/  LDG.E.EL R7, desc[UR4][R16.64] ;  /* 0x0000000410077981 */ /* 0x000762000c2e1900 */
[C---:B------:R-:W-:Y:S02]  /*0590*/  IADD3.X R21, R4.reuse, R19, RZ, P0, P1 ;  /* 0x0000001304157210 */ /* 0x040fe400007e24ff */
[----:B------:R-:W-:Y:S02]  /*05a0*/  IADD3.X R19, R4, R11, RZ, P2, P3 ;  /* 0x0000000b04137210 */ /* 0x000fe400017e64ff */
[----:B------:R-:W0:Y:S01]  /*05b0*/  LDC.64 R10, c[0x0][0x258] ;  /* 0x00009600ff0a7b82 */ /* 0x000e220000000a00 */
[----:B---3--:R-:W-:Y:S01]  /*05c0*/  SHF.L.U32 R23, R0, 0x4, RZ ;  /* 0x0000000400177819 */ /* 0x008fe200000006ff */
[----:B------:R-:W3:Y:S06]  /*05d0*/  LDG.E.EL R9, desc[UR4][R28.64] ;  /* 0x000000041c097981 */ /* 0x000eec000c2e1900 */
[----:B------:R-:W0:Y:S01]  /*05e0*/  LDC.64 R16, c[0x0][0x218] ;  /* 0x00008600ff107b82 */ /* 0x000e220000000a00 */
[----:B------:R-:W-:-:S05]  /*05f0*/  IMAD.WIDE R20, R23, 0x4, R20 ;  /* 0x0000000417147825 */ /* 0x000fca00078e0214 */
[----:B------:R1:W3:Y:S01]  /*0600*/  LDG.E.EL R4, desc[UR4][R20.64] ;  /* 0x0000000414047981 */ /* 0x0002e2000c2e1900 */
[----:B------:R-:W-:-:S04]  /*0610*/  IMAD.WIDE R18, R23, 0x4, R18 ;  /* 0x0000000417127825 */ /* 0x000fc800078e0212 */
[C---:B-1----:R-:W-:Y:S01]  /*0620*/  IMAD.WIDE R14, R27.reuse, 0x4, R14 ;  /* 0x000000041b0e7825 */ /* 0x042fe200078e020e */
[----:B------:R1:W3:Y:S01]  /*0630*/  LDG.E.EL R0, desc[UR4][R18.64] ;  /* 0x0000000412007981 */ /* 0x0002e2000c2e1900 */
[----:B------:R-:W0:Y:S03]  /*0640*/  LDC.64 R20, c[0x0][0x240] ;  /* 0x00009000ff147b82 */ /* 0x000e260000000a00 */
[----:B------:R0:W3:Y:S02]  /*0650*/  LDG.E.EL R23, desc[UR4][R14.64] ;  /* 0x000000040e177981 */ /* 0x0000e4000c2e1900 */
[----:B0-----:R-:W-:-:S04]  /*0660*/  IMAD.WIDE R12, R27, 0x4, R12 ;  /* 0x000000041b0c7825 */ /* 0x001fc800078e020c */
[----:B------:R-:W-:Y:S01]  /*0670*/  IMAD.WIDE R10, R27, 0x4, R10 ;  /* 0x000000041b0a7825 */ /* 0x000fe200078e020a */
[----:B------:R-:W3:Y:S01]  /*0680*/  LDG.E.EL R3, desc[UR4][R12.64] ;  /* 0x000000040c037981 */ /* 0x000ee2000c2e1900 */
[----:B-1----:R-:W0:Y:S02]  /*0690*/  LDC.64 R18, c[0x0][0x268] ;  /* 0x00009a00ff127b82 */ /* 0x002e240000000a00 */
[C---:B------:R-:W-:Y:S01]  /*06a0*/  IMAD.WIDE R16, R5.reuse, 0x4, R16 ;  /* 0x0000000405107825 */ /* 0x040fe200078e0210 */
[----:B------:R1:W3:Y:S05]  /*06b0*/  LDG.E.EL R25, desc[UR4][R10.64] ;  /* 0x000000040a197981 */ /* 0x0002ea000c2e1900 */
[----:B------:R-:W0:Y:S01]  /*06c0*/  LDC.64 R14, c[0x0][0x270] ;  /* 0x00009c00ff0e7b82 */ /* 0x000e220000000a00 */
[----:B------:R-:W3:Y:S07]  /*06d0*/  LDG.E.64 R16, desc[UR4][R16.64] ;  /* 0x0000000410107981 */ /* 0x000eee000c1e1b00 */
[----:B-1----:R-:W1:Y:S01]  /*06e0*/  LDC.64 R10, c[0x0][0x298] ;  /* 0x0000a600ff0a7b82 */ /* 0x002e620000000a00 */
[----:B------:R-:W-:-:S06]  /*06f0*/  IMAD.WIDE R20, R5, 0x4, R20 ;  /* 0x0000000405147825 */ /* 0x000fcc00078e0214 */
[----:B------:R-:W3:Y:S01]  /*0700*/  LDG.E.64 R20, desc[UR4][R20.64] ;  /* 0x0000000414147981 */ /* 0x000ee2000c1e1b00 */
[----:B------:R-:W1:Y:S01]  /*0710*/  LDC.64 R12, c[0x0][0x2a0] ;  /* 0x0000a800ff0c7b82 */ /* 0x000e620000000a00 */
[----:B0-----:R-:W-:-:S06]  /*0720*/  IMAD.WIDE R18, R27, 0x4, R18 ;  /* 0x000000041b127825 */ /* 0x001fcc00078e0212 */
[----:B------:R-:W3:Y:S01]  /*0730*/  LDG.E.EL R18, desc[UR4][R18.64] ;  /* 0x0000000412127981 */ /* 0x000ee2000c2e1900 */
[----:B------:R-:W-:-:S06]  /*0740*/  IMAD.WIDE R14, R27, 0x4, R14 ;  /* 0x000000041b0e7825 */ /* 0x000fcc00078e020e */
[----:B------:R-:W3:Y:S01]  /*0750*/  LDG.E.EL R15, desc[UR4][R14.64] ;  /* 0x000000040e0f7981 */ /* 0x000ee2000c2e1900 */
[----:B-1----:R-:W-:-:S06]  /*0760*/  IMAD.WIDE R10, R27, 0x4, R10 ;  /* 0x000000041b0a7825 */ /* 0x002fcc00078e020a */
[----:B------:R0:W3:Y:S01]  /*0770*/  LDG.E.EL R10, desc[UR4][R10.64] ;  /* 0x000000040a0a7981 */ /* 0x0000e2000c2e1900 */
[----:B------:R-:W-:-:S06]  /*0780*/  IMAD.WIDE R12, R27, 0x4, R12 ;  /* 0x000000041b0c7825 */ /* 0x000fcc00078e020c */
[----:B------:R1:W3:Y:S01]  /*0790*/  LDG.E.EL R13, desc[UR4][R12.64] ;  /* 0x000000040c0d7981 */ /* 0x0002e2000c2e1900 */
[----:B--2---:R-:W-:-:S04]  /*07a0*/  FADD R6, R6, 9.9999997473787516356e-06 ;  /* 0x3727c5ac06067421 */ /* 0x004fc80000000000 */
[----:B------:R-:W2:Y:S01]  /*07b0*/  MUFU.SQRT R26, R6 ;  /* 0x00000006001a7308 */ /* 0x000ea20000002000 */
[----:B----4-:R-:W-:-:S07]  /*07c0*/  FADD R22, R22, 9.9999997473787516356e-06 ;  /* 0x3727c5ac16167421 */ /* 0x010fce0000000000 */
[----:B------:R-:W4:Y:S01]  /*07d0*/  MUFU.SQRT R27, R22 ;  /* 0x00000016001b7308 */ /* 0x000f220000002000 */
[C---:B--2---:R-:W-:Y:S02]  /*07e0*/  FSETP.GT.AND P4, PT, R26.reuse, 8.50705917302346158658e+37, PT ;  /* 0x7e8000001a00780b */ /* 0x044fe40003f84000 */
[----:B------:R-:W-:Y:S01]  /*07f0*/  FSETP.GEU.AND P0, PT, R26, 1.175494350822287508e-38, PT ;  /* 0x008000001a00780b */ /* 0x000fe20003f0e000 */
[----:B-----5:R-:W-:-:S10]  /*0800*/  FADD R8, R8, 9.9999997473787516356e-06 ;  /* 0x3727c5ac08087421 */ /* 0x020fd40000000000 */
[----:B------:R-:W-:Y:S01]  /*0810*/  @P4 FMUL R26, R26, 0.25 ;  /* 0x3e8000001a1a4820 */ /* 0x000fe20000400000 */
[----:B------:R-:W2:Y:S01]  /*0820*/  MUFU.SQRT R8, R8 ;  /* 0x0000000800087308 */ /* 0x000ea20000002000 */
[C---:B----4-:R-:W-:Y:S02]  /*0830*/  FSETP.GT.AND P1, PT, R27.reuse, 8.50705917302346158658e+37, PT ;  /* 0x7e8000001b00780b */ /* 0x050fe40003f24000 */
[----:B------:R-:W-:Y:S01]  /*0840*/  @!P0 FMUL R26, R26, 16777216 ;  /* 0x4b8000001a1a8820 */ /* 0x000fe20000400000 */
[----:B------:R-:W-:Y:S01]  /*0850*/  HFMA2.MMA R6, -RZ, RZ, 1.625, 0 ;  /* 0x3e800000ff067435 */ /* 0x000fe200000001ff */
[----:B------:R-:W-:-:S04]  /*0860*/  FSETP.GEU.AND P2, PT, R27, 1.175494350822287508e-38, PT ;  /* 0x008000001b00780b */ /* 0x000fc80003f4e000 */
[----:B------:R-:W4:Y:S01]  /*0870*/  MUFU.RCP R26, R26 ;  /* 0x0000001a001a7308 */ /* 0x000f220000001000 */
[----:B--2---:R-:W-:-:S04]  /*0880*/  FSETP.GT.AND P3, PT, R8, 8.50705917302346158658e+37, PT ;  /* 0x7e8000000800780b */ /* 0x004fc80003f64000 */
[----:B0-----:R-:W-:Y:S01]  /*0890*/  FSEL R11, R6, 1, P4 ;  /* 0x3f800000060b7808 */ /* 0x001fe20002000000 */
[----:B------:R-:W-:Y:S01]  /*08a0*/  @P1 FMUL R27, R27, 0.25 ;  /* 0x3e8000001b1b1820 */ /* 0x000fe20000400000 */
[----:B------:R-:W-:-:S03]  /*08b0*/  FSETP.GEU.AND P4, PT, R8, 1.175494350822287508e-38, PT ;  /* 0x008000000800780b */ /* 0x000fc60003f8e000 */
[----:B------:R-:W-:Y:S01]  /*08c0*/  @!P2 FMUL R27, R27, 16777216 ;  /* 0x4b8000001b1ba820 */ /* 0x000fe20000400000 */
[----:B------:R-:W-:-:S04]  /*08d0*/  @!P0 FMUL R11, R11, 16777216 ;  /* 0x4b8000000b0b8820 */ /* 0x000fc80000400000 */
[----:B----4-:R-:W-:Y:S01]  /*08e0*/  FMUL R11, R26, R11 ;  /* 0x0000000b1a0b7220 */ /* 0x010fe20000400000 */
[----:B------:R-:W-:Y:S01]  /*08f0*/  @P3 FMUL R8, R8, 0.25 ;  /* 0x3e80000008083820 */ /* 0x000fe20000400000 */
[----:B------:R-:W0:Y:S03]  /*0900*/  MUFU.RCP R27, R27 ;  /* 0x0000001b001b7308 */ /* 0x000e260000001000 */
[----:B------:R-:W-:Y:S01]  /*0910*/  @!P4 FMUL R8, R8, 16777216 ;  /* 0x4b8000000808c820 */ /* 0x000fe20000400000 */
[----:B-1----:R-:W-:Y:S01]  /*0920*/  FSEL R12, R6, 1, P1 ;  /* 0x3f800000060c7808 */ /* 0x002fe20000800000 */
[--C-:B---3--:R-:W-:Y:S01]  /*0930*/  FADD R16, R16, -R23.reuse ;  /* 0x8000001710107221 */ /* 0x108fe20000000000 */
[----:B------:R-:W-:-:S03]  /*0940*/  FADD R14, R17, -R23 ;  /* 0x80000017110e7221 */ /* 0x000fc60000000000 */
[C---:B------:R-:W-:Y:S01]  /*0950*/  FMUL R16, R11.reuse, R16 ;  /* 0x000000100b107220 */ /* 0x040fe20000400000 */
[----:B------:R-:W-:Y:S01]  /*0960*/  FMUL R14, R11, R14 ;  /* 0x0000000e0b0e7220 */ /* 0x000fe20000400000 */
[----:B------:R-:W-:Y:S01]  /*0970*/  FADD R17, -R25, R7 ;  /* 0x0000000719117221 */ /* 0x000fe20000000100 */
[----:B------:R1:W2:Y:S01]  /*0980*/  MUFU.RCP R11, R8 ;  /* 0x00000008000b7308 */ /* 0x0002a20000001000 */
[--C-:B------:R-:W-:Y:S01]  /*0990*/  FFMA R7, R24, R16, R3.reuse ;  /* 0x0000001018077223 */ /* 0x100fe20000000003 */
[----:B------:R-:W-:Y:S01]  /*09a0*/  @!P2 FMUL R12, R12, 16777216 ;  /* 0x4b8000000c0ca820 */ /* 0x000fe20000400000 */
[----:B------:R-:W-:Y:S01]  /*09b0*/  FFMA R24, R24, R14, R3 ;  /* 0x0000000e18187223 */ /* 0x000fe20000000003 */
[----:B------:R-:W-:Y:S02]  /*09c0*/  FSEL R16, R6, 1, P3 ;  /* 0x3f80000006107808 */ /* 0x000fe40001800000 */
[----:B------:R-:W-:Y:S01]  /*09d0*/  FSETP.GEU.AND P1, PT, R7, -R20, PT ;  /* 0x800000140700720b */ /* 0x000fe20003f2e000 */
[----:B------:R-:W-:Y:S01]  /*09e0*/  FADD R20, R20, R7 ;  /* 0x0000000714147221 */ /* 0x000fe20000000000 */
[----:B0-----:R-:W-:Y:S01]  /*09f0*/  FMUL R12, R27, R12 ;  /* 0x0000000c1b0c7220 */ /* 0x001fe20000400000 */
[----:B------:R-:W-:Y:S01]  /*0a00*/  FADD R25, -R25, R2 ;  /* 0x0000000219197221 */ /* 0x000fe20000000100 */
[----:B------:R-:W0:Y:S01]  /*0a10*/  LDC.64 R6, c[0x0][0x210] ;  /* 0x00008400ff067b82 */ /* 0x000e220000000a00 */
[----:B------:R-:W-:Y:S01]  /*0a20*/  @!P4 FMUL R16, R16, 16777216 ;  /* 0x4b8000001010c820 */ /* 0x000fe20000400000 */
[----:B------:R-:W-:Y:S01]  /*0a30*/  FSETP.GEU.AND P0, PT, R24, -R21, PT ;  /* 0x800000151800720b */ /* 0x000fe20003f0e000 */
[----:B------:R-:W-:Y:S01]  /*0a40*/  FADD R21, R21, R24 ;  /* 0x0000001815157221 */ /* 0x000fe20000000000 */
[----:B-1----:R-:W-:Y:S01]  /*0a50*/  FSEL R8, R20, RZ, P1 ;  /* 0x000000ff14087208 */ /* 0x002fe20000800000 */
[----:B------:R-:W-:-:S03]  /*0a60*/  FMUL R14, R12, R17 ;  /* 0x000000110c0e7220 */ /* 0x000fc60000400000 */
[----:B------:R-:W1:Y:S01]  /*0a70*/  LDC.64 R2, c[0x0][0x2a8] ;  /* 0x0000aa00ff027b82 */ /* 0x000e620000000a00 */
[----:B--2---:R-:W-:Y:S01]  /*0a80*/  FMUL R11, R11, R16 ;  /* 0x000000100b0b7220 */ /* 0x004fe20000400000 */
[C---:B------:R-:W-:Y:S01]  /*0a90*/  FADD R4, -R9.reuse, R4 ;  /* 0x0000000409047221 */ /* 0x040fe20000000100 */
[----:B------:R-:W-:Y:S01]  /*0aa0*/  FADD R16, -R9, R0 ;  /* 0x0000000009107221 */ /* 0x000fe20000000100 */
[----:B------:R-:W-:Y:S01]  /*0ab0*/  FSEL R9, R21, RZ, P0 ;  /* 0x000000ff15097208 */ /* 0x000fe20000000000 */
[----:B------:R-:W-:Y:S01]  /*0ac0*/  FADD R0, RZ, R8 ;  /* 0x00000008ff007221 */ /* 0x000fe20000000000 */
[----:B------:R-:W-:Y:S01]  /*0ad0*/  FFMA R17, R18, R14, R15 ;  /* 0x0000000e12117223 */ /* 0x000fe2000000000f */
[----:B------:R-:W-:Y:S01]  /*0ae0*/  FMUL R12, R12, R25 ;  /* 0x000000190c0c7220 */ /* 0x000fe20000400000 */
[C---:B------:R-:W-:Y:S01]  /*0af0*/  FMUL R4, R11.reuse, R4 ;  /* 0x000000040b047220 */ /* 0x040fe20000400000 */
[----:B------:R-:W-:Y:S01]  /*0b00*/  FMUL R16, R11, R16 ;  /* 0x000000100b107220 */ /* 0x000fe20000400000 */
[----:B------:R-:W-:Y:S01]  /*0b10*/  FADD R17, R0, R17 ;  /* 0x0000001100117221 */ /* 0x000fe20000000000 */
[----:B------:R-:W-:Y:S01]  /*0b20*/  FFMA R15, R18, R12, R15 ;  /* 0x0000000c120f7223 */ /* 0x000fe2000000000f */
[----:B------:R-:W-:-:S04]  /*0b30*/  FADD R0, RZ, R9 ;  /* 0x00000009ff007221 */ /* 0x000fc80000000000 */
[----:B------:R-:W-:Y:S01]  /*0b40*/  FADD R15, R0, R15 ;  /* 0x0000000f000f7221 */ /* 0x000fe20000000000 */
[C-C-:B------:R-:W-:Y:S01]  /*0b50*/  FFMA R4, R10.reuse, R4, R13.reuse ;  /* 0x000000040a047223 */ /* 0x140fe2000000000d */
[----:B------:R-:W-:-:S04]  /*0b60*/  FFMA R16, R10, R16, R13 ;  /* 0x000000100a107223 */ /* 0x000fc8000000000d */
[----:B------:R-:W-:Y:S01]  /*0b70*/  FSETP.GEU.AND P0, PT, R17, -R4, PT ;  /* 0x800000041100720b */ /* 0x000fe20003f0e000 */
[----:B------:R-:W-:Y:S01]  /*0b80*/  FADD R4, R4, R17 ;  /* 0x0000001104047221 */ /* 0x000fe20000000000 */
[----:B------:R-:W-:Y:S01]  /*0b90*/  FADD R0, R16, R15 ;  /* 0x0000000f10007221 */ /* 0x000fe20000000000 */
[----:B------:R-:W-:Y:S01]  /*0ba0*/  FSETP.GEU.AND P1, PT, R15, -R16, PT ;  /* 0x800000100f00720b */ /* 0x000fe20003f2e000 */
[C---:B-1----:R-:W-:Y:S02]  /*0bb0*/  IMAD.WIDE R2, R5.reuse, 0x4, R2 ;  /* 0x0000000405027825 */ /* 0x042fe400078e0202 */
[----:B------:R-:W-:Y:S02]  /*0bc0*/  FSEL R4, R4, RZ, P0 ;  /* 0x000000ff04047208 */ /* 0x000fe40000000000 */
[----:B0-----:R-:W-:Y:S01]  /*0bd0*/  IMAD.WIDE R6, R5, 0x4, R6 ;  /* 0x0000000405067825 */ /* 0x001fe200078e0206 */
[----:B------:R-:W-:Y:S01]  /*0be0*/  FSEL R5, R0, RZ, P1 ;  /* 0x000000ff00057208 */ /* 0x000fe20000800000 */
[----:B------:R-:W-:Y:S04]  /*0bf0*/  STG.E.64 desc[UR4][R2.64], R8 ;  /* 0x0000000802007986 */ /* 0x000fe8000c101b04 */
[----:B------:R-:W-:Y:S01]  /*0c00*/  STG.E.64 desc[UR4][R6.64], R4 ;  /* 0x0000000406007986 */ /* 0x000fe2000c101b04 */
[----:B------:R-:W-:Y:S05]  /*0c10*/  EXIT ;  /* 0x000000000000794d */ /* 0x000fea0003800000 */
.L_x_0:
[----:B------:R-:W-:-:S00]  /*0c20*/  BRA `(.L_x_0) ;  /* 0xfffffffc00fc7947 */ /* 0x000fc0000383ffff */
[----:B------:R-:W-:-:S00]  /*0c30*/  NOP ;  /* 0x0000000000007918 */ /* 0x000fc00000000000 */
        /* <DEDUP_REMOVED lines=12> */
.L_x_1:


//--------------------- .nv.global.init           --------------------------
	.section	.nv.global.init,"aw",@progbits
.nv.global.init:
	.type		_$_str,@object
	.size		_$_str,(_$_str_$_2 - _$_str)
_$_str:
        /*0000*/ 	.byte	0x5f, 0x5f, 0x43, 0x55, 0x44, 0x41, 0x5f, 0x46, 0x54, 0x5a, 0x00
	.type		_$_str_$_2,@object
	.size		_$_str_$_2,(.L_1 - _$_str_$_2)
_$_str_$_2:
        /*000b*/ 	.byte	0x5f, 0x5f, 0x43, 0x55, 0x44, 0x41, 0x5f, 0x50, 0x52, 0x45, 0x43, 0x5f, 0x53, 0x51, 0x52, 0x54
        /*001b*/ 	.byte	0x00
.L_1:


//--------------------- .nv.constant0.triton_poi_fused__native_batch_norm_legit_no_training__unsafe_index_add_relu_14 --------------------------
	.section	.nv.constant0.triton_poi_fused__native_batch_norm_legit_no_training__unsafe_index_add_relu_14,"a",@progbits
	.sectionflags	@""
	.align	4
.nv.constant0.triton_poi_fused__native_batch_norm_legit_no_training__unsafe_index_add_relu_14:
	.zero		692
